	.headerflags	@"EF_CUDA_TEXMODE_UNIFIED EF_CUDA_64BIT_ADDRESS EF_CUDA_ACCELERATORS EF_CUDA_SM90 EF_CUDA_VIRTUAL_SM(EF_CUDA_SM90)"
	.elftype	@"ET_EXEC"


//--------------------- .nv.info                  --------------------------
	.section	.nv.info,"",@"SHT_CUDA_INFO"
	.align	4


	//----- nvinfo : EIATTR_REGCOUNT
	.align		4
        /*0000*/ 	.byte	0x04, 0x2f
        /*0002*/ 	.short	(.L_1 - .L_0)
	.align		4
.L_0:
        /*0004*/ 	.word	index@(triton_poi_fused__unsafe_index_add_convolution_mul_sigmoid_sub_67)
        /*0008*/ 	.word	0x00000020


	//----- nvinfo : EIATTR_MIN_STACK_SIZE
	.align		4
.L_1:
        /*000c*/ 	.byte	0x04, 0x12
        /*000e*/ 	.short	(.L_3 - .L_2)
	.align		4
.L_2:
        /*0010*/ 	.word	index@(triton_poi_fused__unsafe_index_add_convolution_mul_sigmoid_sub_67)
        /*0014*/ 	.word	0x00000000


	//----- nvinfo : EIATTR_FRAME_SIZE
	.align		4
.L_3:
        /*0018*/ 	.byte	0x04, 0x11
        /*001a*/ 	.short	(.L_5 - .L_4)
	.align		4
.L_4:
        /*001c*/ 	.word	index@(triton_poi_fused__unsafe_index_add_convolution_mul_sigmoid_sub_67)
        /*0020*/ 	.word	0x00000000


	//----- nvinfo : EIATTR_MIN_STACK_SIZE
	.align		4
.L_5:
        /*0024*/ 	.byte	0x04, 0x12
        /*0026*/ 	.short	(.L_7 - .L_6)
	.align		4
.L_6:
        /*0028*/ 	.word	index@(triton_poi_fused__unsafe_index_add_convolution_mul_sigmoid_sub_67)
        /*002c*/ 	.word	0x00000000
.L_7:


//--------------------- .nv.info.triton_poi_fused__unsafe_index_add_convolution_mul_sigmoid_sub_67 --------------------------
	.section	.nv.info.triton_poi_fused__unsafe_index_add_convolution_mul_sigmoid_sub_67,"",@"SHT_CUDA_INFO"
	.sectionflags	@""
	.align	4


	//----- nvinfo : EIATTR_CUDA_API_VERSION
	.align		4
        /*0000*/ 	.byte	0x04, 0x37
        /*0002*/ 	.short	(.L_9 - .L_8)
.L_8:
        /*0004*/ 	.word	0x0000007c


	//----- nvinfo : EIATTR_KPARAM_INFO
	.align		4
.L_9:
        /*0008*/ 	.byte	0x04, 0x17
        /*000a*/ 	.short	(.L_11 - .L_10)
.L_10:
        /*000c*/ 	.word	0x00000000
        /*0010*/ 	.short	0x0009
        /*0012*/ 	.short	0x0048
        /*0014*/ 	.byte	0x00, 0xf0, 0x11, 0x00


	//----- nvinfo : EIATTR_KPARAM_INFO
	.align		4
.L_11:
        /*0018*/ 	.byte	0x04, 0x17
        /*001a*/ 	.short	(.L_13 - .L_12)
.L_12:
        /*001c*/ 	.word	0x00000000
        /*0020*/ 	.short	0x0008
        /*0022*/ 	.short	0x0040
        /*0024*/ 	.byte	0x00, 0xf4, 0x21, 0x00


	//----- nvinfo : EIATTR_KPARAM_INFO
	.align		4
.L_13:
        /*0028*/ 	.byte	0x04, 0x17
        /*002a*/ 	.short	(.L_15 - .L_14)
.L_14:
        /*002c*/ 	.word	0x00000000
        /*0030*/ 	.short	0x0007
        /*0032*/ 	.short	0x0038
        /*0034*/ 	.byte	0x00, 0xf4, 0x21, 0x00


	//----- nvinfo : EIATTR_KPARAM_INFO
	.align		4
.L_15:
        /*0038*/ 	.byte	0x04, 0x17
        /*003a*/ 	.short	(.L_17 - .L_16)
.L_16:
        /*003c*/ 	.word	0x00000000
        /*0040*/ 	.short	0x0006
        /*0042*/ 	.short	0x0030
        /*0044*/ 	.byte	0x00, 0xf4, 0x21, 0x00


	//----- nvinfo : EIATTR_KPARAM_INFO
	.align		4
.L_17:
        /*0048*/ 	.byte	0x04, 0x17
        /*004a*/ 	.short	(.L_19 - .L_18)
.L_18:
        /*004c*/ 	.word	0x00000000
        /*0050*/ 	.short	0x0005
        /*0052*/ 	.short	0x0028
        /*0054*/ 	.byte	0x00, 0xf4, 0x21, 0x00


	//----- nvinfo : EIATTR_KPARAM_INFO
	.align		4
.L_19:
        /*0058*/ 	.byte	0x04, 0x17
        /*005a*/ 	.short	(.L_21 - .L_20)
.L_20:
        /*005c*/ 	.word	0x00000000
        /*0060*/ 	.short	0x0004
        /*0062*/ 	.short	0x0020
        /*0064*/ 	.byte	0x00, 0xf4, 0x21, 0x00


	//----- nvinfo : EIATTR_KPARAM_INFO
	.align		4
.L_21:
        /*0068*/ 	.byte	0x04, 0x17
        /*006a*/ 	.short	(.L_23 - .L_22)
.L_22:
        /*006c*/ 	.word	0x00000000
        /*0070*/ 	.short	0x0003
        /*0072*/ 	.short	0x0018
        /*0074*/ 	.byte	0x00, 0xf4, 0x21, 0x00


	//----- nvinfo : EIATTR_KPARAM_INFO
	.align		4
.L_23:
        /*0078*/ 	.byte	0x04, 0x17
        /*007a*/ 	.short	(.L_25 - .L_24)
.L_24:
        /*007c*/ 	.word	0x00000000
        /*0080*/ 	.short	0x0002
        /*0082*/ 	.short	0x0010
        /*0084*/ 	.byte	0x00, 0xf4, 0x21, 0x00


	//----- nvinfo : EIATTR_KPARAM_INFO
	.align		4
.L_25:
        /*0088*/ 	.byte	0x04, 0x17
        /*008a*/ 	.short	(.L_27 - .L_26)
.L_26:
        /*008c*/ 	.word	0x00000000
        /*0090*/ 	.short	0x0001
        /*0092*/ 	.short	0x0008
        /*0094*/ 	.byte	0x00, 0xf4, 0x21, 0x00


	//----- nvinfo : EIATTR_KPARAM_INFO
	.align		4
.L_27:
        /*0098*/ 	.byte	0x04, 0x17
        /*009a*/ 	.short	(.L_29 - .L_28)
.L_28:
        /*009c*/ 	.word	0x00000000
        /*00a0*/ 	.short	0x0000
        /*00a2*/ 	.short	0x0000
        /*00a4*/ 	.byte	0x00, 0xf4, 0x21, 0x00


	//----- nvinfo : EIATTR_SPARSE_MMA_MASK
	.align		4
.L_29:
        /*00a8*/ 	.byte	0x03, 0x50
        /*00aa*/ 	.short	0x0000


	//----- nvinfo : EIATTR_MAXREG_COUNT
	.align		4
        /*00ac*/ 	.byte	0x03, 0x1b
        /*00ae*/ 	.short	0x00ff


	//----- nvinfo : EIATTR_EXIT_INSTR_OFFSETS
	.align		4
        /*00b0*/ 	.byte	0x04, 0x1c
        /*00b2*/ 	.short	(.L_31 - .L_30)


	//   ....[0]....
.L_30:
        /*00b4*/ 	.word	0x000009d0


	//----- nvinfo : EIATTR_REQNTID
	.align		4
.L_31:
        /*00b8*/ 	.byte	0x04, 0x10
        /*00ba*/ 	.short	(.L_33 - .L_32)
.L_32:
        /*00bc*/ 	.word	0x00000080
        /*00c0*/ 	.word	0x00000001
        /*00c4*/ 	.word	0x00000001


	//----- nvinfo : EIATTR_CBANK_PARAM_SIZE
	.align		4
.L_33:
        /*00c8*/ 	.byte	0x03, 0x19
        /*00ca*/ 	.short	0x004c


	//----- nvinfo : EIATTR_PARAM_CBANK
	.align		4
        /*00cc*/ 	.byte	0x04, 0x0a
        /*00ce*/ 	.short	(.L_35 - .L_34)
	.align		4
.L_34:
        /*00d0*/ 	.word	index@(.nv.constant0.triton_poi_fused__unsafe_index_add_convolution_mul_sigmoid_sub_67)
        /*00d4*/ 	.short	0x0210
        /*00d6*/ 	.short	0x004c


	//----- nvinfo : EIATTR_SW_WAR
	.align		4
.L_35:
        /*00d8*/ 	.byte	0x04, 0x36
        /*00da*/ 	.short	(.L_37 - .L_36)
.L_36:
        /*00dc*/ 	.word	0x00000008
.L_37:


//--------------------- .nv.callgraph             --------------------------
	.section	.nv.callgraph,"",@"SHT_CUDA_CALLGRAPH"
	.align	4
	.sectionentsize	8
	.align		4
        /*0000*/ 	.word	0x00000000
	.align		4
        /*0004*/ 	.word	0xffffffff
	.align		4
        /*0008*/ 	.word	0x00000000
	.align		4
        /*000c*/ 	.word	0xfffffffe
	.align		4
        /*0010*/ 	.word	0x00000000
	.align		4
        /*0014*/ 	.word	0xfffffffd
	.align		4
        /*0018*/ 	.word	0x00000000
	.align		4
        /*001c*/ 	.word	0xfffffffc


//--------------------- .text.triton_poi_fused__unsafe_index_add_convolution_mul_sigmoid_sub_67 --------------------------
	.section	.text.triton_poi_fused__unsafe_index_add_convolution_mul_sigmoid_sub_67,"ax",@progbits
	.align	128
        .global         triton_poi_fused__unsafe_index_add_convolution_mul_sigmoid_sub_67
        .type           triton_poi_fused__unsafe_index_add_convolution_mul_sigmoid_sub_67,@function
        .size           triton_poi_fused__unsafe_index_add_convolution_mul_sigmoid_sub_67,(.L_x_1 - triton_poi_fused__unsafe_index_add_convolution_mul_sigmoid_sub_67)
        .other          triton_poi_fused__unsafe_index_add_convolution_mul_sigmoid_sub_67,@"STO_CUDA_ENTRY STV_DEFAULT"
triton_poi_fused__unsafe_index_add_convolution_mul_sigmoid_sub_67:
.text.triton_poi_fused__unsafe_index_add_convolution_mul_sigmoid_sub_67:
[----:B------:R-:W-:Y:S01]  /*0000*/  LDC R1, c[0x0][0x28] ;  /* 0x00000a00ff017b82 */ /* 0x000fe20000000800 */
[----:B------:R-:W1:Y:S07]  /*0010*/  S2R R0, SR_TID.X ;  /* 0x0000000000007919 */ /* 0x000e6e0000002100 */
[----:B------:R-:W2:Y:S01]  /*0020*/  LDC.64 R16, c[0x0][0x218] ;  /* 0x00008600ff107b82 */ /* 0x000ea20000000a00 */
[----:B------:R-:W-:Y:S01]  /*0030*/  ULDC.64 UR4, c[0x0][0x208] ;  /* 0x0000820000047ab9 */ /* 0x000fe20000000a00 */
[----:B------:R-:W-:Y:S01]  /*0040*/  ULDC.64 UR6, c[0x0][0x228] ;  /* 0x00008a0000067ab9 */ /* 0x000fe20000000a00 */
[----:B------:R-:W3:Y:S05]  /*0050*/  S2R R3, SR_CTAID.X ;  /* 0x0000000000037919 */ /* 0x000eea0000002500 */
[----:B------:R-:W4:Y:S08]  /*0060*/  LDC.64 R12, c[0x0][0x220] ;  /* 0x00008800ff0c7b82 */ /* 0x000f300000000a00 */
[----:B------:R-:W5:Y:S01]  /*0070*/  LDC.64 R8, c[0x0][0x238] ;  /* 0x00008e00ff087b82 */ /* 0x000f620000000a00 */
[----:B-1----:R-:W-:-:S05]  /*0080*/  IMAD.SHL.U32 R0, R0, 0x2, RZ ;  /* 0x0000000200007824 */ /* 0x002fca00078e00ff */
[----:B------:R-:W-:-:S05]  /*0090*/  LOP3.LUT R0, R0, 0xfe, RZ, 0xc0, !PT ;  /* 0x000000fe00007812 */ /* 0x000fca00078ec0ff */
[----:B---3--:R-:W-:-:S05]  /*00a0*/  IMAD R0, R3, 0x100, R0 ;  /* 0x0000010003007824 */ /* 0x008fca00078e0200 */
[----:B------:R-:W-:-:S04]  /*00b0*/  SHF.R.S32.HI R5, RZ, 0x1f, R0 ;  /* 0x0000001fff057819 */ /* 0x000fc80000011400 */
[----:B------:R-:W-:-:S04]  /*00c0*/  LEA.HI R6, R5, R0, RZ, 0x6 ;  /* 0x0000000005067211 */ /* 0x000fc800078f30ff */
[----:B------:R-:W-:-:S04]  /*00d0*/  SHF.R.S32.HI R2, RZ, 0x6, R6 ;  /* 0x00000006ff027819 */ /* 0x000fc80000011406 */
[----:B------:R-:W-:-:S04]  /*00e0*/  LEA.HI R4, R2, R2, RZ, 0x6 ;  /* 0x0000000202047211 */ /* 0x000fc800078f30ff */
[----:B------:R-:W-:Y:S02]  /*00f0*/  LOP3.LUT R7, R4, 0xffffffc0, RZ, 0xc0, !PT ;  /* 0xffffffc004077812 */ /* 0x000fe400078ec0ff */
[----:B------:R-:W1:Y:S02]  /*0100*/  LDC.64 R4, c[0x0][0x248] ;  /* 0x00009200ff047b82 */ /* 0x000e640000000a00 */
[----:B------:R-:W-:Y:S02]  /*0110*/  IADD3 R2, R2, -R7, RZ ;  /* 0x8000000702027210 */ /* 0x000fe40007ffe0ff */
[----:B------:R-:W-:-:S03]  /*0120*/  LOP3.LUT R7, R6, 0xffffffc0, RZ, 0xc0, !PT ;  /* 0xffffffc006077812 */ /* 0x000fc600078ec0ff */
[----:B--2---:R-:W-:-:S06]  /*0130*/  IMAD.WIDE R16, R2, 0x8, R16 ;  /* 0x0000000802107825 */ /* 0x004fcc00078e0210 */
[----:B------:R-:W2:Y:S01]  /*0140*/  LDG.E.EL.64 R16, desc[UR4][R16.64] ;  /* 0x0000000410107981 */ /* 0x000ea2000c2e1b00 */
[----:B------:R-:W-:-:S04]  /*0150*/  IMAD.IADD R6, R0, 0x1, -R7 ;  /* 0x0000000100067824 */ /* 0x000fc800078e0a07 */
[----:B----4-:R-:W-:-:S04]  /*0160*/  IMAD.WIDE R12, R6, 0x8, R12 ;  /* 0x00000008060c7825 */ /* 0x010fc800078e020c */
[----:B-1----:R-:W-:Y:S02]  /*0170*/  IMAD.WIDE R4, R2, 0x8, R4 ;  /* 0x0000000802047825 */ /* 0x002fe400078e0204 */
[----:B------:R-:W3:Y:S04]  /*0180*/  LDG.E.EL.128 R12, desc[UR4][R12.64] ;  /* 0x000000040c0c7981 */ /* 0x000ee8000c2e1d00 */
[----:B------:R-:W4:Y:S01]  /*0190*/  LDG.E.EL.64 R4, desc[UR4][R4.64] ;  /* 0x0000000404047981 */ /* 0x000f22000c2e1b00 */
[----:B-----5:R-:W-:-:S06]  /*01a0*/  IMAD.WIDE R8, R6, 0x8, R8 ;  /* 0x0000000806087825 */ /* 0x020fcc00078e0208 */
[----:B------:R-:W5:Y:S01]  /*01b0*/  LDG.E.EL.128 R8, desc[UR4][R8.64] ;  /* 0x0000000408087981 */ /* 0x000f62000c2e1d00 */
[----:B------:R-:W-:-:S04]  /*01c0*/  SHF.R.S32.HI R3, RZ, 0x17, R3 ;  /* 0x00000017ff037819 */ /* 0x000fc80000011403 */
[----:B------:R-:W-:Y:S02]  /*01d0*/  SGXT R3, R3, 0x1 ;  /* 0x000000010303781a */ /* 0x000fe40000000200 */
[----:B--2---:R-:W-:-:S04]  /*01e0*/  SHF.R.U32.HI R7, RZ, 0x1b, R17 ;  /* 0x0000001bff077819 */ /* 0x004fc80000011611 */
[----:B------:R-:W-:-:S04]  /*01f0*/  LOP3.LUT R7, R7, 0x10, RZ, 0xc0, !PT ;  /* 0x0000001007077812 */ /* 0x000fc800078ec0ff */
[----:B------:R-:W-:Y:S02]  /*0200*/  IADD3 R18, P0, R16, R7, RZ ;  /* 0x0000000710127210 */ /* 0x000fe40007f1e0ff */
[----:B---3--:R-:W-:-:S03]  /*0210*/  LEA R19, P1, R14, UR6, 0x2 ;  /* 0x000000060e137c11 */ /* 0x008fc6000f8210ff */
[----:B------:R-:W-:Y:S01]  /*0220*/  IMAD.X R17, RZ, RZ, R17, P0 ;  /* 0x000000ffff117224 */ /* 0x000fe200000e0611 */
[C---:B------:R-:W-:Y:S02]  /*0230*/  LEA R22, P0, R12.reuse, UR6, 0x2 ;  /* 0x000000060c167c11 */ /* 0x040fe4000f8010ff */
[----:B------:R-:W-:Y:S02]  /*0240*/  SHF.R.U32.HI R25, RZ, 0x19, R13 ;  /* 0x00000019ff197819 */ /* 0x000fe4000001160d */
[----:B----4-:R-:W-:Y:S02]  /*0250*/  SHF.R.U32.HI R16, RZ, 0x1b, R5 ;  /* 0x0000001bff107819 */ /* 0x010fe40000011605 */
[----:B------:R-:W-:Y:S02]  /*0260*/  LEA.HI.X R12, R12, UR7, R13, 0x2, P0 ;  /* 0x000000070c0c7c11 */ /* 0x000fe400080f140d */
[----:B------:R-:W-:Y:S02]  /*0270*/  SHF.R.U32.HI R20, RZ, 0x19, R15 ;  /* 0x00000019ff147819 */ /* 0x000fe4000001160f */
[----:B------:R-:W-:-:S02]  /*0280*/  LOP3.LUT R13, R16, 0x10, RZ, 0xc0, !PT ;  /* 0x00000010100d7812 */ /* 0x000fc400078ec0ff */
[----:B------:R-:W-:Y:S02]  /*0290*/  LEA.HI.X R7, R14, UR7, R15, 0x2, P1 ;  /* 0x000000070e077c11 */ /* 0x000fe400088f140f */
[----:B------:R-:W-:Y:S02]  /*02a0*/  LOP3.LUT R14, R20, 0x40, RZ, 0xc0, !PT ;  /* 0x00000040140e7812 */ /* 0x000fe400078ec0ff */
[----:B------:R-:W-:Y:S02]  /*02b0*/  LOP3.LUT R25, R25, 0x40, RZ, 0xc0, !PT ;  /* 0x0000004019197812 */ /* 0x000fe400078ec0ff */
[----:B------:R-:W-:Y:S02]  /*02c0*/  IADD3 R20, P2, R4, R13, RZ ;  /* 0x0000000d04147210 */ /* 0x000fe40007f5e0ff */
[----:B------:R-:W-:Y:S02]  /*02d0*/  IADD3 R19, P1, R14, R19, RZ ;  /* 0x000000130e137210 */ /* 0x000fe40007f3e0ff */
[----:B------:R-:W-:-:S02]  /*02e0*/  IADD3 R25, P0, R25, R22, RZ ;  /* 0x0000001619197210 */ /* 0x000fc40007f1e0ff */
[----:B------:R-:W-:Y:S01]  /*02f0*/  IADD3.X R13, RZ, R5, RZ, P2, !PT ;  /* 0x00000005ff0d7210 */ /* 0x000fe200017fe4ff */
[----:B------:R-:W-:Y:S01]  /*0300*/  IMAD.X R7, RZ, RZ, R7, P1 ;  /* 0x000000ffff077224 */ /* 0x000fe200008e0607 */
[C---:B------:R-:W-:Y:S01]  /*0310*/  SHF.L.U64.HI R4, R18.reuse, 0x6, R17 ;  /* 0x0000000612047819 */ /* 0x040fe20000010211 */
[----:B------:R-:W-:Y:S01]  /*0320*/  IMAD.X R12, RZ, RZ, R12, P0 ;  /* 0x000000ffff0c7224 */ /* 0x000fe200000e060c */
[----:B------:R-:W-:Y:S02]  /*0330*/  LEA.HI R5, R3, R0, RZ, 0xc ;  /* 0x0000000003057211 */ /* 0x000fe400078f60ff */
[----:B------:R-:W-:Y:S02]  /*0340*/  SHF.L.U32 R18, R18, 0x6, RZ ;  /* 0x0000000612127819 */ /* 0x000fe400000006ff */
[----:B------:R-:W-:Y:S02]  /*0350*/  SHF.L.U64.HI R3, R20, 0x6, R13 ;  /* 0x0000000614037819 */ /* 0x000fe4000001020d */
[----:B------:R-:W-:-:S02]  /*0360*/  IADD3 R14, P1, R19, R18, RZ ;  /* 0x00000012130e7210 */ /* 0x000fc40007f3e0ff */
[----:B------:R-:W-:Y:S02]  /*0370*/  SHF.R.S32.HI R5, RZ, 0xc, R5 ;  /* 0x0000000cff057819 */ /* 0x000fe40000011405 */
[----:B------:R-:W-:Y:S02]  /*0380*/  SHF.L.U32 R20, R20, 0x6, RZ ;  /* 0x0000000614147819 */ /* 0x000fe400000006ff */
[----:B------:R-:W-:Y:S01]  /*0390*/  IADD3 R16, P0, R18, R25, RZ ;  /* 0x0000001912107210 */ /* 0x000fe20007f1e0ff */
[----:B------:R-:W-:Y:S01]  /*03a0*/  IMAD.SHL.U32 R5, R5, 0x100, RZ ;  /* 0x0000010005057824 */ /* 0x000fe200078e00ff */
[----:B------:R-:W-:Y:S02]  /*03b0*/  IADD3.X R15, R7, R4, RZ, P1, !PT ;  /* 0x00000004070f7210 */ /* 0x000fe40000ffe4ff */
[----:B-----5:R-:W-:Y:S01]  /*03c0*/  SHF.R.U32.HI R21, RZ, 0x19, R9 ;  /* 0x00000019ff157819 */ /* 0x020fe20000011609 */
[----:B------:R-:W-:Y:S01]  /*03d0*/  IMAD.X R17, R4, 0x1, R12, P0 ;  /* 0x0000000104117824 */ /* 0x000fe200000e060c */
[----:B------:R-:W-:Y:S01]  /*03e0*/  IADD3 R24, P2, R20, R25, RZ ;  /* 0x0000001914187210 */ /* 0x000fe20007f5e0ff */
[----:B------:R-:W-:Y:S01]  /*03f0*/  IMAD.WIDE R14, R5, 0x4, R14 ;  /* 0x00000004050e7825 */ /* 0x000fe200078e020e */
[----:B------:R-:W-:-:S02]  /*0400*/  SHF.R.U32.HI R26, RZ, 0x19, R11 ;  /* 0x00000019ff1a7819 */ /* 0x000fc4000001160b */
[----:B------:R-:W-:Y:S01]  /*0410*/  LEA R28, P0, R8, UR6, 0x2 ;  /* 0x00000006081c7c11 */ /* 0x000fe2000f8010ff */
[----:B------:R-:W-:Y:S01]  /*0420*/  IMAD.WIDE R16, R5, 0x4, R16 ;  /* 0x0000000405107825 */ /* 0x000fe200078e0210 */
[----:B------:R-:W-:Y:S01]  /*0430*/  LOP3.LUT R21, R21, 0x40, RZ, 0xc0, !PT ;  /* 0x0000004015157812 */ /* 0x000fe200078ec0ff */
[----:B------:R1:W2:Y:S01]  /*0440*/  LDG.E.EL R23, desc[UR4][R14.64] ;  /* 0x000000040e177981 */ /* 0x0002a2000c2e1900 */
[----:B------:R-:W-:Y:S02]  /*0450*/  IADD3.X R25, R3, R12, RZ, P2, !PT ;  /* 0x0000000c03197210 */ /* 0x000fe400017fe4ff */
[----:B------:R-:W3:Y:S01]  /*0460*/  LDC.64 R12, c[0x0][0x230] ;  /* 0x00008c00ff0c7b82 */ /* 0x000ee20000000a00 */
[----:B------:R-:W-:Y:S01]  /*0470*/  LEA R27, P2, R10, UR6, 0x2 ;  /* 0x000000060a1b7c11 */ /* 0x000fe2000f8410ff */
[----:B------:R4:W5:Y:S01]  /*0480*/  LDG.E.EL R22, desc[UR4][R16.64] ;  /* 0x0000000410167981 */ /* 0x000962000c2e1900 */
[----:B------:R-:W-:Y:S01]  /*0490*/  LOP3.LUT R26, R26, 0x40, RZ, 0xc0, !PT ;  /* 0x000000401a1a7812 */ /* 0x000fe200078ec0ff */
[----:B------:R-:W-:Y:S01]  /*04a0*/  IMAD.WIDE R24, R5, 0x4, R24 ;  /* 0x0000000405187825 */ /* 0x000fe200078e0218 */
[----:B------:R-:W-:-:S02]  /*04b0*/  LEA.HI.X R29, R8, UR7, R9, 0x2, P0 ;  /* 0x00000007081d7c11 */ /* 0x000fc400080f1409 */
[----:B------:R-:W-:Y:S01]  /*04c0*/  IADD3 R21, P1, R21, R28, RZ ;  /* 0x0000001c15157210 */ /* 0x000fe20007f3e0ff */
[----:B------:R-:W3:Y:S01]  /*04d0*/  LDC.64 R8, c[0x0][0x240] ;  /* 0x00009000ff087b82 */ /* 0x000ee20000000a00 */
[----:B------:R-:W-:Y:S01]  /*04e0*/  LEA.HI.X R11, R10, UR7, R11, 0x2, P2 ;  /* 0x000000070a0b7c11 */ /* 0x000fe200090f140b */
[----:B------:R-:W2:Y:S01]  /*04f0*/  LDG.E.EL R24, desc[UR4][R24.64] ;  /* 0x0000000418187981 */ /* 0x000ea2000c2e1900 */
[----:B-1----:R-:W-:Y:S01]  /*0500*/  IADD3 R15, P0, R26, R27, RZ ;  /* 0x0000001b1a0f7210 */ /* 0x002fe20007f1e0ff */
[----:B----4-:R-:W-:Y:S01]  /*0510*/  IMAD.X R17, RZ, RZ, R29, P1 ;  /* 0x000000ffff117224 */ /* 0x010fe200008e061d */
[----:B------:R-:W-:Y:S02]  /*0520*/  IADD3 R14, P1, R21, R18, RZ ;  /* 0x00000012150e7210 */ /* 0x000fe40007f3e0ff */
[----:B------:R-:W-:Y:S01]  /*0530*/  IADD3 R16, P4, R20, R21, RZ ;  /* 0x0000001514107210 */ /* 0x000fe20007f9e0ff */
[----:B------:R-:W1:Y:S01]  /*0540*/  LDC.64 R26, c[0x0][0x250] ;  /* 0x00009400ff1a7b82 */ /* 0x000e620000000a00 */
[----:B------:R-:W-:-:S02]  /*0550*/  IADD3 R10, P3, R20, R19, RZ ;  /* 0x00000013140a7210 */ /* 0x000fc40007f7e0ff */
[----:B------:R-:W-:Y:S02]  /*0560*/  IADD3 R18, P2, R15, R18, RZ ;  /* 0x000000120f127210 */ /* 0x000fe40007f5e0ff */
[----:B------:R-:W-:Y:S02]  /*0570*/  IADD3.X R21, RZ, R11, RZ, P0, !PT ;  /* 0x0000000bff157210 */ /* 0x000fe400007fe4ff */
[----:B------:R-:W-:Y:S01]  /*0580*/  IADD3 R20, P5, R20, R15, RZ ;  /* 0x0000000f14147210 */ /* 0x000fe20007fbe0ff */
[C---:B------:R-:W-:Y:S01]  /*0590*/  IMAD.X R11, R3.reuse, 0x1, R7, P3 ;  /* 0x00000001030b7824 */ /* 0x040fe200018e0607 */
[----:B------:R-:W-:Y:S01]  /*05a0*/  IADD3.X R15, R17, R4, RZ, P1, !PT ;  /* 0x00000004110f7210 */ /* 0x000fe20000ffe4ff */
[C---:B------:R-:W-:Y:S01]  /*05b0*/  IMAD.X R17, R3.reuse, 0x1, R17, P4 ;  /* 0x0000000103117824 */ /* 0x040fe200020e0611 */
[----:B------:R-:W-:Y:S01]  /*05c0*/  IADD3.X R19, R21, R4, RZ, P2, !PT ;  /* 0x0000000415137210 */ /* 0x000fe200017fe4ff */
[----:B------:R-:W-:Y:S01]  /*05d0*/  IMAD.X R21, R3, 0x1, R21, P5 ;  /* 0x0000000103157824 */ /* 0x000fe200028e0615 */
[----:B---3--:R-:W5:Y:S01]  /*05e0*/  LDG.E R13, desc[UR4][R12.64] ;  /* 0x000000040c0d7981 */ /* 0x008f62000c1e1900 */
[----:B------:R-:W-:-:S04]  /*05f0*/  IMAD.WIDE R14, R5, 0x4, R14 ;  /* 0x00000004050e7825 */ /* 0x000fc800078e020e */
[C---:B------:R-:W-:Y:S02]  /*0600*/  IMAD.WIDE R16, R5.reuse, 0x4, R16 ;  /* 0x0000000405107825 */ /* 0x040fe400078e0210 */
[----:B------:R-:W3:Y:S02]  /*0610*/  LDG.E.EL R14, desc[UR4][R14.64] ;  /* 0x000000040e0e7981 */ /* 0x000ee4000c2e1900 */
[C---:B------:R-:W-:Y:S02]  /*0620*/  IMAD.WIDE R10, R5.reuse, 0x4, R10 ;  /* 0x00000004050a7825 */ /* 0x040fe400078e020a */
[----:B------:R-:W4:Y:S02]  /*0630*/  LDG.E.EL R16, desc[UR4][R16.64] ;  /* 0x0000000410107981 */ /* 0x000f24000c2e1900 */
[C---:B------:R-:W-:Y:S02]  /*0640*/  IMAD.WIDE R18, R5.reuse, 0x4, R18 ;  /* 0x0000000405127825 */ /* 0x040fe400078e0212 */
[----:B------:R-:W4:Y:S02]  /*0650*/  LDG.E.EL R10, desc[UR4][R10.64] ;  /* 0x000000040a0a7981 */ /* 0x000f24000c2e1900 */
[----:B------:R-:W-:-:S02]  /*0660*/  IMAD.WIDE R20, R5, 0x4, R20 ;  /* 0x0000000405147825 */ /* 0x000fc400078e0214 */
[----:B------:R-:W4:Y:S02]  /*0670*/  LDG.E.EL R18, desc[UR4][R18.64] ;  /* 0x0000000412127981 */ /* 0x000f24000c2e1900 */
[----:B0-----:R-:W-:Y:S02]  /*0680*/  IMAD.WIDE R8, R6, 0x4, R8 ;  /* 0x0000000406087825 */ /* 0x001fe400078e0208 */
[----:B------:R-:W4:Y:S02]  /*0690*/  LDG.E.EL R20, desc[UR4][R20.64] ;  /* 0x0000000414147981 */ /* 0x000f24000c2e1900 */
[----:B-1----:R-:W-:Y:S02]  /*06a0*/  IMAD.WIDE R2, R2, 0x4, R26 ;  /* 0x0000000402027825 */ /* 0x002fe400078e021a */
[----:B------:R-:W4:Y:S04]  /*06b0*/  LDG.E.EL.64 R8, desc[UR4][R8.64] ;  /* 0x0000000408087981 */ /* 0x000f28000c2e1b00 */
[----:B------:R-:W4:Y:S01]  /*06c0*/  LDG.E.EL R2, desc[UR4][R2.64] ;  /* 0x0000000402027981 */ /* 0x000f22000c2e1900 */
[C---:B-----5:R-:W-:Y:S01]  /*06d0*/  FADD R5, R13.reuse, R22 ;  /* 0x000000160d057221 */ /* 0x060fe20000000000 */
[C---:B--2---:R-:W-:Y:S01]  /*06e0*/  FADD R7, R13.reuse, R24 ;  /* 0x000000180d077221 */ /* 0x044fe20000000000 */
[C---:B------:R-:W-:Y:S01]  /*06f0*/  FADD R4, R13.reuse, R23 ;  /* 0x000000170d047221 */ /* 0x040fe20000000000 */
[C---:B---3--:R-:W-:Y:S01]  /*0700*/  FADD R14, R13.reuse, R14 ;  /* 0x0000000e0d0e7221 */ /* 0x048fe20000000000 */
[C---:B----4-:R-:W-:Y:S01]  /*0710*/  FADD R16, R13.reuse, R16 ;  /* 0x000000100d107221 */ /* 0x050fe20000000000 */
[C---:B------:R-:W-:Y:S01]  /*0720*/  FADD R10, R13.reuse, R10 ;  /* 0x0000000a0d0a7221 */ /* 0x040fe20000000000 */
[----:B------:R-:W-:Y:S01]  /*0730*/  FADD R11, R13, R18 ;  /* 0x000000120d0b7221 */ /* 0x000fe20000000000 */
[----:B------:R-:W-:Y:S01]  /*0740*/  FADD R14, -R5, R14 ;  /* 0x0000000e050e7221 */ /* 0x000fe20000000100 */
[----:B------:R-:W-:Y:S01]  /*0750*/  FADD R13, R13, R20 ;  /* 0x000000140d0d7221 */ /* 0x000fe20000000000 */
[----:B------:R-:W-:Y:S01]  /*0760*/  FADD R16, -R7, R16 ;  /* 0x0000001007107221 */ /* 0x000fe20000000100 */
[----:B------:R-:W-:-:S02]  /*0770*/  FADD R11, -R4, R11 ;  /* 0x0000000b040b7221 */ /* 0x000fc40000000100 */
[----:B------:R-:W-:Y:S01]  /*0780*/  FADD R13, -R10, R13 ;  /* 0x0000000d0a0d7221 */ /* 0x000fe20000000100 */
[C---:B------:R-:W-:Y:S01]  /*0790*/  FFMA R5, R8.reuse, R14, R5 ;  /* 0x0000000e08057223 */ /* 0x040fe20000000005 */
[----:B------:R-:W-:Y:S01]  /*07a0*/  FFMA R16, R8, R16, R7 ;  /* 0x0000001008107223 */ /* 0x000fe20000000007 */
[C---:B------:R-:W-:Y:S01]  /*07b0*/  FFMA R11, R9.reuse, R11, R4 ;  /* 0x0000000b090b7223 */ /* 0x040fe20000000004 */
[----:B------:R-:W-:Y:S02]  /*07c0*/  FFMA R10, R9, R13, R10 ;  /* 0x0000000d090a7223 */ /* 0x000fe4000000000a */
[----:B------:R-:W-:Y:S02]  /*07d0*/  FADD R16, -R5, R16 ;  /* 0x0000001005107221 */ /* 0x000fe40000000100 */
[----:B------:R-:W-:Y:S02]  /*07e0*/  FADD R10, -R11, R10 ;  /* 0x0000000a0b0a7221 */ /* 0x000fe40000000100 */
[----:B------:R-:W-:-:S02]  /*07f0*/  FFMA R16, R2, R16, R5 ;  /* 0x0000001002107223 */ /* 0x000fc40000000005 */
[----:B------:R-:W-:Y:S02]  /*0800*/  FFMA R10, R2, R10, R11 ;  /* 0x0000000a020a7223 */ /* 0x000fe4000000000b */
[----:B------:R-:W-:Y:S02]  /*0810*/  FADD R16, RZ, -R16 ;  /* 0x80000010ff107221 */ /* 0x000fe40000000000 */
[----:B------:R-:W-:Y:S02]  /*0820*/  FADD R10, RZ, -R10 ;  /* 0x8000000aff0a7221 */ /* 0x000fe40000000000 */
[----:B------:R-:W-:Y:S02]  /*0830*/  FMUL R16, R16, 1.4426950216293334961 ;  /* 0x3fb8aa3b10107820 */ /* 0x000fe40000400000 */
[----:B------:R-:W-:-:S03]  /*0840*/  FMUL R10, R10, 1.4426950216293334961 ;  /* 0x3fb8aa3b0a0a7820 */ /* 0x000fc60000400000 */
[----:B------:R-:W-:Y:S02]  /*0850*/  FSETP.GEU.AND P0, PT, R16, -126, PT ;  /* 0xc2fc00001000780b */ /* 0x000fe40003f0e000 */
[----:B------:R-:W-:-:S11]  /*0860*/  FSETP.GEU.AND P1, PT, R10, -126, PT ;  /* 0xc2fc00000a00780b */ /* 0x000fd60003f2e000 */
[----:B------:R-:W-:Y:S02]  /*0870*/  @!P0 FMUL R16, R16, 0.5 ;  /* 0x3f00000010108820 */ /* 0x000fe40000400000 */
[----:B------:R-:W-:Y:S02]  /*0880*/  @!P1 FMUL R10, R10, 0.5 ;  /* 0x3f0000000a0a9820 */ /* 0x000fe40000400000 */
[----:B------:R-:W0:Y:S08]  /*0890*/  MUFU.EX2 R2, R16 ;  /* 0x0000001000027308 */ /* 0x000e300000000800 */
[----:B------:R-:W1:Y:S01]  /*08a0*/  MUFU.EX2 R3, R10 ;  /* 0x0000000a00037308 */ /* 0x000e620000000800 */
[----:B0-----:R-:W-:-:S04]  /*08b0*/  @!P0 FMUL R2, R2, R2 ;  /* 0x0000000202028220 */ /* 0x001fc80000400000 */
[----:B------:R-:W-:Y:S01]  /*08c0*/  FADD R4, R2, 1 ;  /* 0x3f80000002047421 */ /* 0x000fe20000000000 */
[----:B-1----:R-:W-:-:S04]  /*08d0*/  @!P1 FMUL R3, R3, R3 ;  /* 0x0000000303039220 */ /* 0x002fc80000400000 */
[----:B------:R-:W-:Y:S01]  /*08e0*/  FADD R5, R3, 1 ;  /* 0x3f80000003057421 */ /* 0x000fe20000000000 */
[----:B------:R-:W-:Y:S01]  /*08f0*/  FSETP.GT.AND P0, PT, R4, 8.50705917302346158658e+37, PT ;  /* 0x7e8000000400780b */ /* 0x000fe20003f04000 */
[----:B------:R-:W0:Y:S03]  /*0900*/  LDC.64 R2, c[0x0][0x210] ;  /* 0x00008400ff027b82 */ /* 0x000e260000000a00 */
[----:B------:R-:W-:Y:S01]  /*0910*/  FSETP.GT.AND P1, PT, R5, 8.50705917302346158658e+37, PT ;  /* 0x7e8000000500780b */ /* 0x000fe20003f24000 */
[----:B------:R-:W-:-:S08]  /*0920*/  HFMA2.MMA R8, -RZ, RZ, 1.625, 0 ;  /* 0x3e800000ff087435 */ /* 0x000fd000000001ff */
[----:B------:R-:W-:-:S04]  /*0930*/  @P0 FMUL R4, R4, 0.25 ;  /* 0x3e80000004040820 */ /* 0x000fc80000400000 */
[----:B------:R-:W-:Y:S02]  /*0940*/  @P1 FMUL R5, R5, 0.25 ;  /* 0x3e80000005051820 */ /* 0x000fe40000400000 */
[----:B------:R-:W1:Y:S08]  /*0950*/  MUFU.RCP R4, R4 ;  /* 0x0000000400047308 */ /* 0x000e700000001000 */
[----:B------:R-:W2:Y:S01]  /*0960*/  MUFU.RCP R5, R5 ;  /* 0x0000000500057308 */ /* 0x000ea20000001000 */
[----:B------:R-:W-:-:S02]  /*0970*/  FSEL R7, R8, 1, P0 ;  /* 0x3f80000008077808 */ /* 0x000fc40000000000 */
[----:B------:R-:W-:Y:S01]  /*0980*/  FSEL R8, R8, 1, P1 ;  /* 0x3f80000008087808 */ /* 0x000fe20000800000 */
[----:B0-----:R-:W-:-:S04]  /*0990*/  IMAD.WIDE R2, R0, 0x4, R2 ;  /* 0x0000000400027825 */ /* 0x001fc800078e0202 */
[----:B-1----:R-:W-:Y:S01]  /*09a0*/  FMUL R6, R4, R7 ;  /* 0x0000000704067220 */ /* 0x002fe20000400000 */
[----:B--2---:R-:W-:-:S05]  /*09b0*/  FMUL R7, R5, R8 ;  /* 0x0000000805077220 */ /* 0x004fca0000400000 */
[----:B------:R-:W-:Y:S01]  /*09c0*/  STG.E.64 desc[UR4][R2.64], R6 ;  /* 0x0000000602007986 */ /* 0x000fe2000c101b04 */
[----:B------:R-:W-:Y:S05]  /*09d0*/  EXIT ;  /* 0x000000000000794d */ /* 0x000fea0003800000 */
.L_x_0:
[----:B------:R-:W-:-:S00]  /*09e0*/  BRA `(.L_x_0) ;  /* 0xfffffffc00fc7947 */ /* 0x000fc0000383ffff */
[----:B------:R-:W-:-:S00]  /*09f0*/  NOP ;  /* 0x0000000000007918 */ /* 0x000fc00000000000 */
        /* <DEDUP_REMOVED lines=8> */
.L_x_1:


//--------------------- .nv.constant0.triton_poi_fused__unsafe_index_add_convolution_mul_sigmoid_sub_67 --------------------------
	.section	.nv.constant0.triton_poi_fused__unsafe_index_add_convolution_mul_sigmoid_sub_67,"a",@progbits
	.sectionflags	@""
	.align	4
.nv.constant0.triton_poi_fused__unsafe_index_add_convolution_mul_sigmoid_sub_67:
	.zero		604
